//
// Generated by NVIDIA NVVM Compiler
//
// Compiler Build ID: CL-36424714
// Cuda compilation tools, release 13.0, V13.0.88
// Based on NVVM 20.0.0
//

.version 9.0
.target sm_100
.address_size 64

	// .globl	_Z6gatherPiS_S_iS_S_

.visible .entry _Z6gatherPiS_S_iS_S_(
	.param .u64 .ptr .align 1 _Z6gatherPiS_S_iS_S__param_0,
	.param .u64 .ptr .align 1 _Z6gatherPiS_S_iS_S__param_1,
	.param .u64 .ptr .align 1 _Z6gatherPiS_S_iS_S__param_2,
	.param .u32 _Z6gatherPiS_S_iS_S__param_3,
	.param .u64 .ptr .align 1 _Z6gatherPiS_S_iS_S__param_4,
	.param .u64 .ptr .align 1 _Z6gatherPiS_S_iS_S__param_5
)
{
	.reg .pred 	%p<7>;
	.reg .b32 	%r<37>;
	.reg .b64 	%rd<34>;

	ld.param.u64 	%rd7, [_Z6gatherPiS_S_iS_S__param_0];
	ld.param.u64 	%rd8, [_Z6gatherPiS_S_iS_S__param_1];
	ld.param.u64 	%rd9, [_Z6gatherPiS_S_iS_S__param_2];
	ld.param.s32 	%rd10, [_Z6gatherPiS_S_iS_S__param_3];
	ld.param.u64 	%rd11, [_Z6gatherPiS_S_iS_S__param_4];
	ld.param.u64 	%rd12, [_Z6gatherPiS_S_iS_S__param_5];
	cvta.to.global.u64 	%rd1, %rd12;
	cvta.to.global.u64 	%rd2, %rd11;
	cvta.to.global.u64 	%rd3, %rd9;
	mov.u32 	%r17, %ctaid.x;
	mov.u32 	%r18, %ntid.x;
	mov.u32 	%r19, %tid.x;
	mad.lo.s32 	%r20, %r17, %r18, %r19;
	cvt.u64.u32 	%rd4, %r20;
	setp.ge.s64 	%p1, %rd4, %rd10;
	@%p1 bra 	$L__BB0_8;
	cvta.to.global.u64 	%rd13, %rd7;
	cvta.to.global.u64 	%rd14, %rd8;
	shl.b64 	%rd15, %rd4, 2;
	add.s64 	%rd16, %rd13, %rd15;
	ld.global.u32 	%r1, [%rd16];
	add.s64 	%rd17, %rd14, %rd15;
	ld.global.u32 	%r2, [%rd17];
	setp.lt.s32 	%p2, %r2, 1;
	@%p2 bra 	$L__BB0_8;
	and.b32  	%r3, %r2, 3;
	setp.lt.u32 	%p3, %r2, 4;
	mov.b32 	%r34, 0;
	@%p3 bra 	$L__BB0_5;
	and.b32  	%r34, %r2, 2147483644;
	neg.s32 	%r33, %r34;
	add.s64 	%rd5, %rd3, 8;
	add.s64 	%rd6, %rd1, 8;
	mov.u32 	%r32, %r1;
$L__BB0_4:
	mul.wide.s32 	%rd18, %r32, 4;
	add.s64 	%rd19, %rd5, %rd18;
	add.s64 	%rd20, %rd6, %rd18;
	ld.global.u32 	%r22, [%rd19+-8];
	mul.wide.s32 	%rd21, %r22, 4;
	add.s64 	%rd22, %rd2, %rd21;
	ld.global.u32 	%r23, [%rd22];
	st.global.u32 	[%rd20+-8], %r23;
	ld.global.u32 	%r24, [%rd19+-4];
	mul.wide.s32 	%rd23, %r24, 4;
	add.s64 	%rd24, %rd2, %rd23;
	ld.global.u32 	%r25, [%rd24];
	st.global.u32 	[%rd20+-4], %r25;
	ld.global.u32 	%r26, [%rd19];
	mul.wide.s32 	%rd25, %r26, 4;
	add.s64 	%rd26, %rd2, %rd25;
	ld.global.u32 	%r27, [%rd26];
	st.global.u32 	[%rd20], %r27;
	ld.global.u32 	%r28, [%rd19+4];
	mul.wide.s32 	%rd27, %r28, 4;
	add.s64 	%rd28, %rd2, %rd27;
	ld.global.u32 	%r29, [%rd28];
	st.global.u32 	[%rd20+4], %r29;
	add.s32 	%r33, %r33, 4;
	add.s32 	%r32, %r32, 4;
	setp.ne.s32 	%p4, %r33, 0;
	@%p4 bra 	$L__BB0_4;
$L__BB0_5:
	setp.eq.s32 	%p5, %r3, 0;
	@%p5 bra 	$L__BB0_8;
	add.s32 	%r36, %r34, %r1;
	neg.s32 	%r35, %r3;
$L__BB0_7:
	.pragma "nounroll";
	mul.wide.s32 	%rd29, %r36, 4;
	add.s64 	%rd30, %rd1, %rd29;
	add.s64 	%rd31, %rd3, %rd29;
	ld.global.u32 	%r30, [%rd31];
	mul.wide.s32 	%rd32, %r30, 4;
	add.s64 	%rd33, %rd2, %rd32;
	ld.global.u32 	%r31, [%rd33];
	st.global.u32 	[%rd30], %r31;
	add.s32 	%r36, %r36, 1;
	add.s32 	%r35, %r35, 1;
	setp.ne.s32 	%p6, %r35, 0;
	@%p6 bra 	$L__BB0_7;
$L__BB0_8:
	ret;

}


// ===== COMPILED SASS (sm_100) =====

	.target	sm_100

	.elftype	@"ET_EXEC"


//--------------------- .note.nv.tkinfo           --------------------------
	.section	.note.nv.tkinfo,"",@"SHT_NOTE"
	.sectionflags	@"SHF_NOTE_NV_TKINFO"
	.tkinfo
        /*0018*/ 	.word	0x00000002
        /*0030*/ 	.string	""
        /*0030*/ 	.string	"ptxas"
        /*0030*/ 	.string	"Cuda compilation tools, release 13.0, V13.0.88"
        /*0030*/ 	.string	"Build cuda_13.0.r13.0/compiler.36424714_0"
        /*0030*/ 	.string	"-arch sm_100 -m 64 "



//--------------------- .note.nv.cuinfo           --------------------------
	.section	.note.nv.cuinfo,"",@"SHT_NOTE"
	.sectionflags	@"SHF_NOTE_NV_CUINFO"
        /*0018*/ 	.short	0x0002
        /*001a*/ 	.short	0x0064
        /*001c*/ 	.short	0x0082
	.zero		2


//--------------------- .nv.info                  --------------------------
	.section	.nv.info,"",@"SHT_CUDA_INFO"
	.align	4


	//----- nvinfo : EIATTR_REGCOUNT
	.align		4
        /*0000*/ 	.byte	0x04, 0x2f
        /*0002*/ 	.short	(.L_1 - .L_0)
	.align		4
.L_0:
        /*0004*/ 	.word	index@(_Z6gatherPiS_S_iS_S_)
        /*0008*/ 	.word	0x0000001a


	//----- nvinfo : EIATTR_FRAME_SIZE
	.align		4
.L_1:
        /*000c*/ 	.byte	0x04, 0x11
        /*000e*/ 	.short	(.L_3 - .L_2)
	.align		4
.L_2:
        /*0010*/ 	.word	index@(_Z6gatherPiS_S_iS_S_)
        /*0014*/ 	.word	0x00000000


	//----- nvinfo : EIATTR_MIN_STACK_SIZE
	.align		4
.L_3:
        /*0018*/ 	.byte	0x04, 0x12
        /*001a*/ 	.short	(.L_5 - .L_4)
	.align		4
.L_4:
        /*001c*/ 	.word	index@(_Z6gatherPiS_S_iS_S_)
        /*0020*/ 	.word	0x00000000
.L_5:


//--------------------- .nv.compat                --------------------------
	.section	.nv.compat,"",@"SHT_CUDA_COMPAT_INFO"
	.align	4
        /*0000*/ 	.byte	0x02, 0x09, 0x00, 0x00, 0x02, 0x02, 0x01, 0x00, 0x02, 0x05, 0x05, 0x00, 0x03, 0x07, 0x01, 0x01
        /*0010*/ 	.byte	0x02, 0x03, 0x00, 0x00, 0x02, 0x06, 0x01, 0x00, 0x04, 0x0b, 0x08, 0x00, 0x09, 0x00, 0x00, 0x00
        /*0020*/ 	.byte	0x00, 0x00, 0x00, 0x00


//--------------------- .nv.info._Z6gatherPiS_S_iS_S_ --------------------------
	.section	.nv.info._Z6gatherPiS_S_iS_S_,"",@"SHT_CUDA_INFO"
	.sectionflags	@""
	.align	4


	//----- nvinfo : EIATTR_CUDA_API_VERSION
	.align		4
        /*0000*/ 	.byte	0x04, 0x37
        /*0002*/ 	.short	(.L_7 - .L_6)
.L_6:
        /*0004*/ 	.word	0x00000082


	//----- nvinfo : EIATTR_KPARAM_INFO
	.align		4
.L_7:
        /*0008*/ 	.byte	0x04, 0x17
        /*000a*/ 	.short	(.L_9 - .L_8)
.L_8:
        /*000c*/ 	.word	0x00000000
        /*0010*/ 	.short	0x0005
        /*0012*/ 	.short	0x0028
        /*0014*/ 	.byte	0x00, 0xf5, 0x21, 0x00


	//----- nvinfo : EIATTR_KPARAM_INFO
	.align		4
.L_9:
        /*0018*/ 	.byte	0x04, 0x17
        /*001a*/ 	.short	(.L_11 - .L_10)
.L_10:
        /*001c*/ 	.word	0x00000000
        /*0020*/ 	.short	0x0004
        /*0022*/ 	.short	0x0020
        /*0024*/ 	.byte	0x00, 0xf5, 0x21, 0x00


	//----- nvinfo : EIATTR_KPARAM_INFO
	.align		4
.L_11:
        /*0028*/ 	.byte	0x04, 0x17
        /*002a*/ 	.short	(.L_13 - .L_12)
.L_12:
        /*002c*/ 	.word	0x00000000
        /*0030*/ 	.short	0x0003
        /*0032*/ 	.short	0x0018
        /*0034*/ 	.byte	0x00, 0xf0, 0x11, 0x00


	//----- nvinfo : EIATTR_KPARAM_INFO
	.align		4
.L_13:
        /*0038*/ 	.byte	0x04, 0x17
        /*003a*/ 	.short	(.L_15 - .L_14)
.L_14:
        /*003c*/ 	.word	0x00000000
        /*0040*/ 	.short	0x0002
        /*0042*/ 	.short	0x0010
        /*0044*/ 	.byte	0x00, 0xf5, 0x21, 0x00


	//----- nvinfo : EIATTR_KPARAM_INFO
	.align		4
.L_15:
        /*0048*/ 	.byte	0x04, 0x17
        /*004a*/ 	.short	(.L_17 - .L_16)
.L_16:
        /*004c*/ 	.word	0x00000000
        /*0050*/ 	.short	0x0001
        /*0052*/ 	.short	0x0008
        /*0054*/ 	.byte	0x00, 0xf5, 0x21, 0x00


	//----- nvinfo : EIATTR_KPARAM_INFO
	.align		4
.L_17:
        /*0058*/ 	.byte	0x04, 0x17
        /*005a*/ 	.short	(.L_19 - .L_18)
.L_18:
        /*005c*/ 	.word	0x00000000
        /*0060*/ 	.short	0x0000
        /*0062*/ 	.short	0x0000
        /*0064*/ 	.byte	0x00, 0xf5, 0x21, 0x00


	//----- nvinfo : EIATTR_SPARSE_MMA_MASK
	.align		4
.L_19:
        /*0068*/ 	.byte	0x03, 0x50
        /*006a*/ 	.short	0x0000


	//----- nvinfo : EIATTR_MAXREG_COUNT
	.align		4
        /*006c*/ 	.byte	0x03, 0x1b
        /*006e*/ 	.short	0x00ff


	//----- nvinfo : EIATTR_MERCURY_ISA_VERSION
	.align		4
        /*0070*/ 	.byte	0x03, 0x5f
        /*0072*/ 	.short	0x0101


	//----- nvinfo : EIATTR_VRC_CTA_INIT_COUNT
	.align		4
        /*0074*/ 	.byte	0x02, 0x4a
	.zero		1
	.zero		1


	//----- nvinfo : EIATTR_EXIT_INSTR_OFFSETS
	.align		4
        /*0078*/ 	.byte	0x04, 0x1c
        /*007a*/ 	.short	(.L_21 - .L_20)


	//   ....[0]....
.L_20:
        /*007c*/ 	.word	0x00000090


	//   ....[1]....
        /*0080*/ 	.word	0x00000140


	//   ....[2]....
        /*0084*/ 	.word	0x000003d0


	//   ....[3]....
        /*0088*/ 	.word	0x000004d0


	//----- nvinfo : EIATTR_CRS_STACK_SIZE
	.align		4
.L_21:
        /*008c*/ 	.byte	0x04, 0x1e
        /*008e*/ 	.short	(.L_23 - .L_22)
.L_22:
        /*0090*/ 	.word	0x00000000


	//----- nvinfo : EIATTR_CBANK_PARAM_SIZE
	.align		4
.L_23:
        /*0094*/ 	.byte	0x03, 0x19
        /*0096*/ 	.short	0x0030


	//----- nvinfo : EIATTR_PARAM_CBANK
	.align		4
        /*0098*/ 	.byte	0x04, 0x0a
        /*009a*/ 	.short	(.L_25 - .L_24)
	.align		4
.L_24:
        /*009c*/ 	.word	index@(.nv.constant0._Z6gatherPiS_S_iS_S_)
        /*00a0*/ 	.short	0x0380
        /*00a2*/ 	.short	0x0030


	//----- nvinfo : EIATTR_SW_WAR
	.align		4
.L_25:
        /*00a4*/ 	.byte	0x04, 0x36
        /*00a6*/ 	.short	(.L_27 - .L_26)
.L_26:
        /*00a8*/ 	.word	0x00000008
.L_27:


//--------------------- .nv.callgraph             --------------------------
	.section	.nv.callgraph,"",@"SHT_CUDA_CALLGRAPH"
	.align	4
	.sectionentsize	8
	.align		4
        /*0000*/ 	.word	0x00000000
	.align		4
        /*0004*/ 	.word	0xffffffff
	.align		4
        /*0008*/ 	.word	0x00000000
	.align		4
        /*000c*/ 	.word	0xfffffffe
	.align		4
        /*0010*/ 	.word	0x00000000
	.align		4
        /*0014*/ 	.word	0xfffffffd
	.align		4
        /*0018*/ 	.word	0x00000000
	.align		4
        /*001c*/ 	.word	0xfffffffc


//--------------------- .text._Z6gatherPiS_S_iS_S_ --------------------------
	.section	.text._Z6gatherPiS_S_iS_S_,"ax",@progbits
	.align	128
        .global         _Z6gatherPiS_S_iS_S_
        .type           _Z6gatherPiS_S_iS_S_,@function
        .size           _Z6gatherPiS_S_iS_S_,(.L_x_5 - _Z6gatherPiS_S_iS_S_)
        .other          _Z6gatherPiS_S_iS_S_,@"STO_CUDA_ENTRY STV_DEFAULT"
_Z6gatherPiS_S_iS_S_:
.text._Z6gatherPiS_S_iS_S_:
[----:B------:R-:W-:Y:S01]  /*0000*/  LDC R1, c[0x0][0x37c] ;  /* 0x0000df00ff017b82 */ /* 0x000fe20000000800 */
[----:B------:R-:W0:Y:S07]  /*0010*/  S2R R3, SR_TID.X ;  /* 0x0000000000037919 */ /* 0x000e2e0000002100 */
[----:B------:R-:W0:Y:S01]  /*0020*/  S2UR UR4, SR_CTAID.X ;  /* 0x00000000000479c3 */ /* 0x000e220000002500 */
[----:B------:R-:W1:Y:S07]  /*0030*/  LDCU UR5, c[0x0][0x398] ;  /* 0x00007300ff0577ac */ /* 0x000e6e0008000800 */
[----:B------:R-:W0:Y:S02]  /*0040*/  LDC R0, c[0x0][0x360] ;  /* 0x0000d800ff007b82 */ /* 0x000e240000000800 */
[----:B0-----:R-:W-:Y:S01]  /*0050*/  IMAD R0, R0, UR4, R3 ;  /* 0x0000000400007c24 */ /* 0x001fe2000f8e0203 */
[----:B-1----:R-:W-:-:S04]  /*0060*/  USHF.R.S32.HI UR4, URZ, 0x1f, UR5 ;  /* 0x0000001fff047899 */ /* 0x002fc80008011405 */
[----:B------:R-:W-:-:S04]  /*0070*/  ISETP.GE.U32.AND P0, PT, R0, UR5, PT ;  /* 0x0000000500007c0c */ /* 0x000fc8000bf06070 */
[----:B------:R-:W-:-:S13]  /*0080*/  ISETP.GE.AND.EX P0, PT, RZ, UR4, PT, P0 ;  /* 0x00000004ff007c0c */ /* 0x000fda000bf06300 */
[----:B------:R-:W-:Y:S05]  /*0090*/  @P0 EXIT ;  /* 0x000000000000094d */ /* 0x000fea0003800000 */
[----:B------:R-:W0:Y:S01]  /*00a0*/  LDCU.128 UR8, c[0x0][0x380] ;  /* 0x00007000ff0877ac */ /* 0x000e220008000c00 */
[----:B------:R-:W-:Y:S01]  /*00b0*/  IMAD.SHL.U32 R4, R0, 0x4, RZ ;  /* 0x0000000400047824 */ /* 0x000fe200078e00ff */
[----:B------:R-:W-:Y:S01]  /*00c0*/  SHF.R.U32.HI R0, RZ, 0x1e, R0 ;  /* 0x0000001eff007819 */ /* 0x000fe20000011600 */
[----:B------:R-:W1:Y:S03]  /*00d0*/  LDCU.64 UR4, c[0x0][0x358] ;  /* 0x00006b00ff0477ac */ /* 0x000e660008000a00 */
[----:B0-----:R-:W-:-:S04]  /*00e0*/  IADD3 R2, P0, PT, R4, UR10, RZ ;  /* 0x0000000a04027c10 */ /* 0x001fc8000ff1e0ff */
[----:B------:R-:W-:-:S05]  /*00f0*/  IADD3.X R3, PT, PT, R0, UR11, RZ, P0, !PT ;  /* 0x0000000b00037c10 */ /* 0x000fca00087fe4ff */
[----:B-1----:R-:W2:Y:S01]  /*0100*/  LDG.E R7, desc[UR4][R2.64] ;  /* 0x0000000402077981 */ /* 0x002ea2000c1e1900 */
[----:B------:R-:W-:-:S04]  /*0110*/  IADD3 R4, P1, PT, R4, UR8, RZ ;  /* 0x0000000804047c10 */ /* 0x000fc8000ff3e0ff */
[----:B------:R-:W-:Y:S02]  /*0120*/  IADD3.X R5, PT, PT, R0, UR9, RZ, P1, !PT ;  /* 0x0000000900057c10 */ /* 0x000fe40008ffe4ff */
[----:B--2---:R-:W-:-:S13]  /*0130*/  ISETP.GE.AND P0, PT, R7, 0x1, PT ;  /* 0x000000010700780c */ /* 0x004fda0003f06270 */
[----:B------:R-:W-:Y:S05]  /*0140*/  @!P0 EXIT ;  /* 0x000000000000894d */ /* 0x000fea0003800000 */
[----:B------:R0:W5:Y:S01]  /*0150*/  LDG.E R0, desc[UR4][R4.64] ;  /* 0x0000000404007981 */ /* 0x000162000c1e1900 */
[C---:B------:R-:W-:Y:S01]  /*0160*/  ISETP.GE.U32.AND P1, PT, R7.reuse, 0x4, PT ;  /* 0x000000040700780c */ /* 0x040fe20003f26070 */
[----:B------:R-:W-:Y:S01]  /*0170*/  BSSY.RECONVERGENT B0, `(.L_x_0) ;  /* 0x0000025000007945 */ /* 0x000fe20003800200 */
[----:B------:R-:W-:Y:S01]  /*0180*/  LOP3.LUT R2, R7, 0x3, RZ, 0xc0, !PT ;  /* 0x0000000307027812 */ /* 0x000fe200078ec0ff */
[----:B------:R-:W-:-:S03]  /*0190*/  IMAD.MOV.U32 R3, RZ, RZ, RZ ;  /* 0x000000ffff037224 */ /* 0x000fc600078e00ff */
[----:B------:R-:W-:-:S07]  /*01a0*/  ISETP.NE.AND P0, PT, R2, RZ, PT ;  /* 0x000000ff0200720c */ /* 0x000fce0003f05270 */
[----:B0-----:R-:W-:Y:S06]  /*01b0*/  @!P1 BRA `(.L_x_1) ;  /* 0x0000000000809947 */ /* 0x001fec0003800000 */
[----:B------:R-:W0:Y:S01]  /*01c0*/  LDC.64 R4, c[0x0][0x390] ;  /* 0x0000e400ff047b82 */ /* 0x000e220000000a00 */
[----:B------:R-:W-:Y:S01]  /*01d0*/  LOP3.LUT R3, R7, 0x7ffffffc, RZ, 0xc0, !PT ;  /* 0x7ffffffc07037812 */ /* 0x000fe200078ec0ff */
[----:B-----5:R-:W-:-:S04]  /*01e0*/  IMAD.MOV.U32 R15, RZ, RZ, R0 ;  /* 0x000000ffff0f7224 */ /* 0x020fc800078e0000 */
[----:B------:R-:W-:Y:S02]  /*01f0*/  IMAD.MOV R14, RZ, RZ, -R3 ;  /* 0x000000ffff0e7224 */ /* 0x000fe400078e0a03 */
[----:B------:R-:W1:Y:S01]  /*0200*/  LDC.64 R8, c[0x0][0x3a8] ;  /* 0x0000ea00ff087b82 */ /* 0x000e620000000a00 */
[----:B0-----:R-:W-:-:S05]  /*0210*/  IADD3 R4, P1, PT, R4, 0x8, RZ ;  /* 0x0000000804047810 */ /* 0x001fca0007f3e0ff */
[----:B------:R-:W-:Y:S01]  /*0220*/  IMAD.X R5, RZ, RZ, R5, P1 ;  /* 0x000000ffff057224 */ /* 0x000fe200008e0605 */
[----:B-1----:R-:W-:-:S04]  /*0230*/  IADD3 R6, P2, PT, R8, 0x8, RZ ;  /* 0x0000000808067810 */ /* 0x002fc80007f5e0ff */
[----:B------:R-:W-:-:S09]  /*0240*/  IADD3.X R7, PT, PT, RZ, R9, RZ, P2, !PT ;  /* 0x00000009ff077210 */ /* 0x000fd200017fe4ff */
.L_x_2:
[----:B------:R-:W-:Y:S01]  /*0250*/  IMAD.WIDE R10, R15, 0x4, R4 ;  /* 0x000000040f0a7825 */ /* 0x000fe200078e0204 */
[----:B0-----:R-:W0:Y:S04]  /*0260*/  LDC.64 R8, c[0x0][0x3a0] ;  /* 0x0000e800ff087b82 */ /* 0x001e280000000a00 */
[----:B------:R-:W0:Y:S02]  /*0270*/  LDG.E R17, desc[UR4][R10.64+-0x8] ;  /* 0xfffff8040a117981 */ /* 0x000e24000c1e1900 */
[----:B0-----:R-:W-:-:S06]  /*0280*/  IMAD.WIDE R16, R17, 0x4, R8 ;  /* 0x0000000411107825 */ /* 0x001fcc00078e0208 */
[----:B------:R-:W2:Y:S01]  /*0290*/  LDG.E R17, desc[UR4][R16.64] ;  /* 0x0000000410117981 */ /* 0x000ea2000c1e1900 */
[----:B------:R-:W-:-:S05]  /*02a0*/  IMAD.WIDE R12, R15, 0x4, R6 ;  /* 0x000000040f0c7825 */ /* 0x000fca00078e0206 */
[----:B--2---:R0:W-:Y:S04]  /*02b0*/  STG.E desc[UR4][R12.64+-0x8], R17 ;  /* 0xfffff8110c007986 */ /* 0x0041e8000c101904 */
[----:B------:R-:W2:Y:S02]  /*02c0*/  LDG.E R19, desc[UR4][R10.64+-0x4] ;  /* 0xfffffc040a137981 */ /* 0x000ea4000c1e1900 */
[----:B--2---:R-:W-:-:S06]  /*02d0*/  IMAD.WIDE R18, R19, 0x4, R8 ;  /* 0x0000000413127825 */ /* 0x004fcc00078e0208 */
[----:B------:R-:W2:Y:S04]  /*02e0*/  LDG.E R19, desc[UR4][R18.64] ;  /* 0x0000000412137981 */ /* 0x000ea8000c1e1900 */
[----:B--2---:R0:W-:Y:S04]  /*02f0*/  STG.E desc[UR4][R12.64+-0x4], R19 ;  /* 0xfffffc130c007986 */ /* 0x0041e8000c101904 */
[----:B------:R-:W2:Y:S02]  /*0300*/  LDG.E R21, desc[UR4][R10.64] ;  /* 0x000000040a157981 */ /* 0x000ea4000c1e1900 */
[----:B--2---:R-:W-:-:S06]  /*0310*/  IMAD.WIDE R20, R21, 0x4, R8 ;  /* 0x0000000415147825 */ /* 0x004fcc00078e0208 */
[----:B------:R-:W2:Y:S04]  /*0320*/  LDG.E R21, desc[UR4][R20.64] ;  /* 0x0000000414157981 */ /* 0x000ea8000c1e1900 */
[----:B--2---:R0:W-:Y:S04]  /*0330*/  STG.E desc[UR4][R12.64], R21 ;  /* 0x000000150c007986 */ /* 0x0041e8000c101904 */
[----:B------:R-:W2:Y:S02]  /*0340*/  LDG.E R23, desc[UR4][R10.64+0x4] ;  /* 0x000004040a177981 */ /* 0x000ea4000c1e1900 */
[----:B--2---:R-:W-:-:S06]  /*0350*/  IMAD.WIDE R8, R23, 0x4, R8 ;  /* 0x0000000417087825 */ /* 0x004fcc00078e0208 */
[----:B------:R-:W2:Y:S01]  /*0360*/  LDG.E R9, desc[UR4][R8.64] ;  /* 0x0000000408097981 */ /* 0x000ea2000c1e1900 */
[----:B------:R-:W-:Y:S01]  /*0370*/  IADD3 R14, PT, PT, R14, 0x4, RZ ;  /* 0x000000040e0e7810 */ /* 0x000fe20007ffe0ff */
[----:B------:R-:W-:-:S03]  /*0380*/  VIADD R15, R15, 0x4 ;  /* 0x000000040f0f7836 */ /* 0x000fc60000000000 */
[----:B------:R-:W-:Y:S01]  /*0390*/  ISETP.NE.AND P1, PT, R14, RZ, PT ;  /* 0x000000ff0e00720c */ /* 0x000fe20003f25270 */
[----:B--2---:R0:W-:-:S12]  /*03a0*/  STG.E desc[UR4][R12.64+0x4], R9 ;  /* 0x000004090c007986 */ /* 0x0041d8000c101904 */
[----:B------:R-:W-:Y:S05]  /*03b0*/  @P1 BRA `(.L_x_2) ;  /* 0xfffffffc00a41947 */ /* 0x000fea000383ffff */
.L_x_1:
[----:B------:R-:W-:Y:S05]  /*03c0*/  BSYNC.RECONVERGENT B0 ;  /* 0x0000000000007941 */ /* 0x000fea0003800200 */
.L_x_0:
[----:B------:R-:W-:Y:S05]  /*03d0*/  @!P0 EXIT ;  /* 0x000000000000894d */ /* 0x000fea0003800000 */
[----:B------:R-:W1:Y:S01]  /*03e0*/  LDC.64 R10, c[0x0][0x390] ;  /* 0x0000e400ff0a7b82 */ /* 0x000e620000000a00 */
[----:B-----5:R-:W-:Y:S01]  /*03f0*/  IMAD.IADD R15, R0, 0x1, R3 ;  /* 0x00000001000f7824 */ /* 0x020fe200078e0203 */
[----:B------:R-:W-:-:S06]  /*0400*/  IADD3 R0, PT, PT, -R2, RZ, RZ ;  /* 0x000000ff02007210 */ /* 0x000fcc0007ffe1ff */
[----:B0-----:R-:W0:Y:S08]  /*0410*/  LDC.64 R12, c[0x0][0x3a0] ;  /* 0x0000e800ff0c7b82 */ /* 0x001e300000000a00 */
[----:B------:R-:W2:Y:S02]  /*0420*/  LDC.64 R8, c[0x0][0x3a8] ;  /* 0x0000ea00ff087b82 */ /* 0x000ea40000000a00 */
.L_x_3:
[----:B-1----:R-:W-:-:S06]  /*0430*/  IMAD.WIDE R4, R15, 0x4, R10 ;  /* 0x000000040f047825 */ /* 0x002fcc00078e020a */
[----:B------:R-:W0:Y:S02]  /*0440*/  LDG.E R5, desc[UR4][R4.64] ;  /* 0x0000000404057981 */ /* 0x000e24000c1e1900 */
[----:B0--3--:R-:W-:-:S06]  /*0450*/  IMAD.WIDE R6, R5, 0x4, R12 ;  /* 0x0000000405067825 */ /* 0x009fcc00078e020c */
[----:B------:R-:W3:Y:S01]  /*0460*/  LDG.E R7, desc[UR4][R6.64] ;  /* 0x0000000406077981 */ /* 0x000ee2000c1e1900 */
[C---:B--2---:R-:W-:Y:S01]  /*0470*/  IMAD.WIDE R2, R15.reuse, 0x4, R8 ;  /* 0x000000040f027825 */ /* 0x044fe200078e0208 */
[----:B------:R-:W-:-:S03]  /*0480*/  IADD3 R15, PT, PT, R15, 0x1, RZ ;  /* 0x000000010f0f7810 */ /* 0x000fc60007ffe0ff */
[----:B------:R-:W-:-:S05]  /*0490*/  VIADD R0, R0, 0x1 ;  /* 0x0000000100007836 */ /* 0x000fca0000000000 */
[----:B------:R-:W-:Y:S01]  /*04a0*/  ISETP.NE.AND P0, PT, R0, RZ, PT ;  /* 0x000000ff0000720c */ /* 0x000fe20003f05270 */
[----:B---3--:R3:W-:-:S12]  /*04b0*/  STG.E desc[UR4][R2.64], R7 ;  /* 0x0000000702007986 */ /* 0x0087d8000c101904 */
[----:B------:R-:W-:Y:S05]  /*04c0*/  @P0 BRA `(.L_x_3) ;  /* 0xfffffffc00d80947 */ /* 0x000fea000383ffff */
[----:B------:R-:W-:Y:S05]  /*04d0*/  EXIT ;  /* 0x000000000000794d */ /* 0x000fea0003800000 */
.L_x_4:
[----:B------:R-:W-:-:S00]  /*04e0*/  BRA `(.L_x_4) ;  /* 0xfffffffc00fc7947 */ /* 0x000fc0000383ffff */
[----:B------:R-:W-:-:S00]  /*04f0*/  NOP ;  /* 0x0000000000007918 */ /* 0x000fc00000000000 */
        /* <DEDUP_REMOVED lines=8> */
.L_x_5:


//--------------------- .nv.shared.reserved.0     --------------------------
	.section	.nv.shared.reserved.0,"aw",@nobits
	.weak		__nv_reservedSMEM_offset_0_alias
	.size		__nv_reservedSMEM_offset_0_alias, 0, 64
	.other		__nv_reservedSMEM_offset_0_alias,@"STO_CUDA_RESERVED_SHARED STV_DEFAULT"
__nv_reservedSMEM_offset_0_alias:
	.zero		0
	.zero		64


//--------------------- .nv.constant0._Z6gatherPiS_S_iS_S_ --------------------------
	.section	.nv.constant0._Z6gatherPiS_S_iS_S_,"a",@progbits
	.sectionflags	@""
	.align	4
.nv.constant0._Z6gatherPiS_S_iS_S_:
	.zero		944


//--------------------- SYMBOLS --------------------------

	.type		.nv.reservedSmem.offset0,@object
	.size		.nv.reservedSmem.offset0,0x4
